//
// Generated by NVIDIA NVVM Compiler
//
// Compiler Build ID: CL-36424714
// Cuda compilation tools, release 13.0, V13.0.88
// Based on NVVM 20.0.0
//

.version 9.0
.target sm_100
.address_size 64

	// .globl	_Z10boxesScalePKfPfiffff

.visible .entry _Z10boxesScalePKfPfiffff(
	.param .u64 .ptr .align 1 _Z10boxesScalePKfPfiffff_param_0,
	.param .u64 .ptr .align 1 _Z10boxesScalePKfPfiffff_param_1,
	.param .u32 _Z10boxesScalePKfPfiffff_param_2,
	.param .f32 _Z10boxesScalePKfPfiffff_param_3,
	.param .f32 _Z10boxesScalePKfPfiffff_param_4,
	.param .f32 _Z10boxesScalePKfPfiffff_param_5,
	.param .f32 _Z10boxesScalePKfPfiffff_param_6
)
{
	.reg .pred 	%p<2>;
	.reg .b32 	%r<7>;
	.reg .b32 	%f<13>;
	.reg .b64 	%rd<8>;

	ld.param.u64 	%rd1, [_Z10boxesScalePKfPfiffff_param_0];
	ld.param.u64 	%rd2, [_Z10boxesScalePKfPfiffff_param_1];
	ld.param.u32 	%r2, [_Z10boxesScalePKfPfiffff_param_2];
	ld.param.f32 	%f1, [_Z10boxesScalePKfPfiffff_param_3];
	ld.param.f32 	%f2, [_Z10boxesScalePKfPfiffff_param_4];
	ld.param.f32 	%f3, [_Z10boxesScalePKfPfiffff_param_5];
	ld.param.f32 	%f4, [_Z10boxesScalePKfPfiffff_param_6];
	mov.u32 	%r3, %ctaid.x;
	mov.u32 	%r4, %ntid.x;
	mov.u32 	%r5, %tid.x;
	mad.lo.s32 	%r1, %r3, %r4, %r5;
	setp.ge.s32 	%p1, %r1, %r2;
	@%p1 bra 	$L__BB0_2;
	cvta.to.global.u64 	%rd3, %rd1;
	cvta.to.global.u64 	%rd4, %rd2;
	shl.b32 	%r6, %r1, 2;
	mul.wide.s32 	%rd5, %r6, 4;
	add.s64 	%rd6, %rd3, %rd5;
	ld.global.f32 	%f5, [%rd6];
	div.rn.f32 	%f6, %f5, %f1;
	add.s64 	%rd7, %rd4, %rd5;
	st.global.f32 	[%rd7], %f6;
	ld.global.f32 	%f7, [%rd6+4];
	div.rn.f32 	%f8, %f7, %f2;
	st.global.f32 	[%rd7+4], %f8;
	ld.global.f32 	%f9, [%rd6+8];
	div.rn.f32 	%f10, %f9, %f3;
	st.global.f32 	[%rd7+8], %f10;
	ld.global.f32 	%f11, [%rd6+12];
	div.rn.f32 	%f12, %f11, %f4;
	st.global.f32 	[%rd7+12], %f12;
$L__BB0_2:
	ret;

}


// ===== COMPILED SASS (sm_100) =====

	.target	sm_100

	.elftype	@"ET_EXEC"


//--------------------- .note.nv.tkinfo           --------------------------
	.section	.note.nv.tkinfo,"",@"SHT_NOTE"
	.sectionflags	@"SHF_NOTE_NV_TKINFO"
	.tkinfo
        /*0018*/ 	.word	0x00000002
        /*0030*/ 	.string	""
        /*0030*/ 	.string	"ptxas"
        /*0030*/ 	.string	"Cuda compilation tools, release 13.0, V13.0.88"
        /*0030*/ 	.string	"Build cuda_13.0.r13.0/compiler.36424714_0"
        /*0030*/ 	.string	"-arch sm_100 -m 64 "



//--------------------- .note.nv.cuinfo           --------------------------
	.section	.note.nv.cuinfo,"",@"SHT_NOTE"
	.sectionflags	@"SHF_NOTE_NV_CUINFO"
        /*0018*/ 	.short	0x0002
        /*001a*/ 	.short	0x0064
        /*001c*/ 	.short	0x0082
	.zero		2


//--------------------- .nv.info                  --------------------------
	.section	.nv.info,"",@"SHT_CUDA_INFO"
	.align	4


	//----- nvinfo : EIATTR_REGCOUNT
	.align		4
        /*0000*/ 	.byte	0x04, 0x2f
        /*0002*/ 	.short	(.L_1 - .L_0)
	.align		4
.L_0:
        /*0004*/ 	.word	index@(_Z10boxesScalePKfPfiffff)
        /*0008*/ 	.word	0x00000013


	//----- nvinfo : EIATTR_FRAME_SIZE
	.align		4
.L_1:
        /*000c*/ 	.byte	0x04, 0x11
        /*000e*/ 	.short	(.L_3 - .L_2)
	.align		4
.L_2:
        /*0010*/ 	.word	index@($__internal_0_$__cuda_sm3x_div_rn_noftz_f32_slowpath)
        /*0014*/ 	.word	0x00000000


	//----- nvinfo : EIATTR_FRAME_SIZE
	.align		4
.L_3:
        /*0018*/ 	.byte	0x04, 0x11
        /*001a*/ 	.short	(.L_5 - .L_4)
	.align		4
.L_4:
        /*001c*/ 	.word	index@(_Z10boxesScalePKfPfiffff)
        /*0020*/ 	.word	0x00000000


	//----- nvinfo : EIATTR_MIN_STACK_SIZE
	.align		4
.L_5:
        /*0024*/ 	.byte	0x04, 0x12
        /*0026*/ 	.short	(.L_7 - .L_6)
	.align		4
.L_6:
        /*0028*/ 	.word	index@(_Z10boxesScalePKfPfiffff)
        /*002c*/ 	.word	0x00000000
.L_7:


//--------------------- .nv.compat                --------------------------
	.section	.nv.compat,"",@"SHT_CUDA_COMPAT_INFO"
	.align	4
        /*0000*/ 	.byte	0x02, 0x09, 0x00, 0x00, 0x02, 0x02, 0x01, 0x00, 0x02, 0x05, 0x05, 0x00, 0x03, 0x07, 0x01, 0x01
        /*0010*/ 	.byte	0x02, 0x03, 0x00, 0x00, 0x02, 0x06, 0x01, 0x00, 0x04, 0x0b, 0x08, 0x00, 0x01, 0x00, 0x00, 0x00
        /*0020*/ 	.byte	0x00, 0x00, 0x00, 0x00


//--------------------- .nv.info._Z10boxesScalePKfPfiffff --------------------------
	.section	.nv.info._Z10boxesScalePKfPfiffff,"",@"SHT_CUDA_INFO"
	.sectionflags	@""
	.align	4


	//----- nvinfo : EIATTR_CUDA_API_VERSION
	.align		4
        /*0000*/ 	.byte	0x04, 0x37
        /*0002*/ 	.short	(.L_9 - .L_8)
.L_8:
        /*0004*/ 	.word	0x00000082


	//----- nvinfo : EIATTR_KPARAM_INFO
	.align		4
.L_9:
        /*0008*/ 	.byte	0x04, 0x17
        /*000a*/ 	.short	(.L_11 - .L_10)
.L_10:
        /*000c*/ 	.word	0x00000000
        /*0010*/ 	.short	0x0006
        /*0012*/ 	.short	0x0020
        /*0014*/ 	.byte	0x00, 0xf0, 0x11, 0x00


	//----- nvinfo : EIATTR_KPARAM_INFO
	.align		4
.L_11:
        /*0018*/ 	.byte	0x04, 0x17
        /*001a*/ 	.short	(.L_13 - .L_12)
.L_12:
        /*001c*/ 	.word	0x00000000
        /*0020*/ 	.short	0x0005
        /*0022*/ 	.short	0x001c
        /*0024*/ 	.byte	0x00, 0xf0, 0x11, 0x00


	//----- nvinfo : EIATTR_KPARAM_INFO
	.align		4
.L_13:
        /*0028*/ 	.byte	0x04, 0x17
        /*002a*/ 	.short	(.L_15 - .L_14)
.L_14:
        /*002c*/ 	.word	0x00000000
        /*0030*/ 	.short	0x0004
        /*0032*/ 	.short	0x0018
        /*0034*/ 	.byte	0x00, 0xf0, 0x11, 0x00


	//----- nvinfo : EIATTR_KPARAM_INFO
	.align		4
.L_15:
        /*0038*/ 	.byte	0x04, 0x17
        /*003a*/ 	.short	(.L_17 - .L_16)
.L_16:
        /*003c*/ 	.word	0x00000000
        /*0040*/ 	.short	0x0003
        /*0042*/ 	.short	0x0014
        /*0044*/ 	.byte	0x00, 0xf0, 0x11, 0x00


	//----- nvinfo : EIATTR_KPARAM_INFO
	.align		4
.L_17:
        /*0048*/ 	.byte	0x04, 0x17
        /*004a*/ 	.short	(.L_19 - .L_18)
.L_18:
        /*004c*/ 	.word	0x00000000
        /*0050*/ 	.short	0x0002
        /*0052*/ 	.short	0x0010
        /*0054*/ 	.byte	0x00, 0xf0, 0x11, 0x00


	//----- nvinfo : EIATTR_KPARAM_INFO
	.align		4
.L_19:
        /*0058*/ 	.byte	0x04, 0x17
        /*005a*/ 	.short	(.L_21 - .L_20)
.L_20:
        /*005c*/ 	.word	0x00000000
        /*0060*/ 	.short	0x0001
        /*0062*/ 	.short	0x0008
        /*0064*/ 	.byte	0x00, 0xf5, 0x21, 0x00


	//----- nvinfo : EIATTR_KPARAM_INFO
	.align		4
.L_21:
        /*0068*/ 	.byte	0x04, 0x17
        /*006a*/ 	.short	(.L_23 - .L_22)
.L_22:
        /*006c*/ 	.word	0x00000000
        /*0070*/ 	.short	0x0000
        /*0072*/ 	.short	0x0000
        /*0074*/ 	.byte	0x00, 0xf5, 0x21, 0x00


	//----- nvinfo : EIATTR_SPARSE_MMA_MASK
	.align		4
.L_23:
        /*0078*/ 	.byte	0x03, 0x50
        /*007a*/ 	.short	0x0000


	//----- nvinfo : EIATTR_MAXREG_COUNT
	.align		4
        /*007c*/ 	.byte	0x03, 0x1b
        /*007e*/ 	.short	0x00ff


	//----- nvinfo : EIATTR_MERCURY_ISA_VERSION
	.align		4
        /*0080*/ 	.byte	0x03, 0x5f
        /*0082*/ 	.short	0x0101


	//----- nvinfo : EIATTR_VRC_CTA_INIT_COUNT
	.align		4
        /*0084*/ 	.byte	0x02, 0x4a
	.zero		1
	.zero		1


	//----- nvinfo : EIATTR_EXIT_INSTR_OFFSETS
	.align		4
        /*0088*/ 	.byte	0x04, 0x1c
        /*008a*/ 	.short	(.L_25 - .L_24)


	//   ....[0]....
.L_24:
        /*008c*/ 	.word	0x00000070


	//   ....[1]....
        /*0090*/ 	.word	0x00000540


	//----- nvinfo : EIATTR_CRS_STACK_SIZE
	.align		4
.L_25:
        /*0094*/ 	.byte	0x04, 0x1e
        /*0096*/ 	.short	(.L_27 - .L_26)
.L_26:
        /*0098*/ 	.word	0x00000000


	//----- nvinfo : EIATTR_CBANK_PARAM_SIZE
	.align		4
.L_27:
        /*009c*/ 	.byte	0x03, 0x19
        /*009e*/ 	.short	0x0024


	//----- nvinfo : EIATTR_PARAM_CBANK
	.align		4
        /*00a0*/ 	.byte	0x04, 0x0a
        /*00a2*/ 	.short	(.L_29 - .L_28)
	.align		4
.L_28:
        /*00a4*/ 	.word	index@(.nv.constant0._Z10boxesScalePKfPfiffff)
        /*00a8*/ 	.short	0x0380
        /*00aa*/ 	.short	0x0024


	//----- nvinfo : EIATTR_SW_WAR
	.align		4
.L_29:
        /*00ac*/ 	.byte	0x04, 0x36
        /*00ae*/ 	.short	(.L_31 - .L_30)
.L_30:
        /*00b0*/ 	.word	0x00000008
.L_31:


//--------------------- .nv.callgraph             --------------------------
	.section	.nv.callgraph,"",@"SHT_CUDA_CALLGRAPH"
	.align	4
	.sectionentsize	8
	.align		4
        /*0000*/ 	.word	0x00000000
	.align		4
        /*0004*/ 	.word	0xffffffff
	.align		4
        /*0008*/ 	.word	0x00000000
	.align		4
        /*000c*/ 	.word	0xfffffffe
	.align		4
        /*0010*/ 	.word	0x00000000
	.align		4
        /*0014*/ 	.word	0xfffffffd
	.align		4
        /*0018*/ 	.word	0x00000000
	.align		4
        /*001c*/ 	.word	0xfffffffc


//--------------------- .text._Z10boxesScalePKfPfiffff --------------------------
	.section	.text._Z10boxesScalePKfPfiffff,"ax",@progbits
	.align	128
        .global         _Z10boxesScalePKfPfiffff
        .type           _Z10boxesScalePKfPfiffff,@function
        .size           _Z10boxesScalePKfPfiffff,(.L_x_20 - _Z10boxesScalePKfPfiffff)
        .other          _Z10boxesScalePKfPfiffff,@"STO_CUDA_ENTRY STV_DEFAULT"
_Z10boxesScalePKfPfiffff:
.text._Z10boxesScalePKfPfiffff:
[----:B------:R-:W-:Y:S01]  /*0000*/  LDC R1, c[0x0][0x37c] ;  /* 0x0000df00ff017b82 */ /* 0x000fe20000000800 */
[----:B------:R-:W0:Y:S07]  /*0010*/  S2R R3, SR_TID.X ;  /* 0x0000000000037919 */ /* 0x000e2e0000002100 */
[----:B------:R-:W0:Y:S01]  /*0020*/  S2UR UR4, SR_CTAID.X ;  /* 0x00000000000479c3 */ /* 0x000e220000002500 */
[----:B------:R-:W1:Y:S07]  /*0030*/  LDCU UR5, c[0x0][0x390] ;  /* 0x00007200ff0577ac */ /* 0x000e6e0008000800 */
[----:B------:R-:W0:Y:S02]  /*0040*/  LDC R6, c[0x0][0x360] ;  /* 0x0000d800ff067b82 */ /* 0x000e240000000800 */
[----:B0-----:R-:W-:-:S05]  /*0050*/  IMAD R6, R6, UR4, R3 ;  /* 0x0000000406067c24 */ /* 0x001fca000f8e0203 */
[----:B-1----:R-:W-:-:S13]  /*0060*/  ISETP.GE.AND P0, PT, R6, UR5, PT ;  /* 0x0000000506007c0c */ /* 0x002fda000bf06270 */
[----:B------:R-:W-:Y:S05]  /*0070*/  @P0 EXIT ;  /* 0x000000000000094d */ /* 0x000fea0003800000 */
[----:B------:R-:W0:Y:S01]  /*0080*/  LDC.64 R4, c[0x0][0x380] ;  /* 0x0000e000ff047b82 */ /* 0x000e220000000a00 */
[----:B------:R-:W1:Y:S01]  /*0090*/  LDCU.64 UR4, c[0x0][0x358] ;  /* 0x00006b00ff0477ac */ /* 0x000e620008000a00 */
[----:B------:R-:W-:-:S06]  /*00a0*/  IMAD.SHL.U32 R6, R6, 0x4, RZ ;  /* 0x0000000406067824 */ /* 0x000fcc00078e00ff */
[----:B------:R-:W2:Y:S01]  /*00b0*/  LDC R11, c[0x0][0x394] ;  /* 0x0000e500ff0b7b82 */ /* 0x000ea20000000800 */
[----:B0-----:R-:W-:-:S05]  /*00c0*/  IMAD.WIDE R4, R6, 0x4, R4 ;  /* 0x0000000406047825 */ /* 0x001fca00078e0204 */
[----:B-1----:R-:W3:Y:S01]  /*00d0*/  LDG.E R0, desc[UR4][R4.64] ;  /* 0x0000000404007981 */ /* 0x002ee2000c1e1900 */
[----:B------:R-:W-:Y:S01]  /*00e0*/  BSSY.RECONVERGENT B0, `(.L_x_0) ;  /* 0x000000d000007945 */ /* 0x000fe20003800200 */
[----:B--2---:R-:W0:Y:S02]  /*00f0*/  MUFU.RCP R2, R11 ;  /* 0x0000000b00027308 */ /* 0x004e240000001000 */
[----:B0-----:R-:W-:-:S04]  /*0100*/  FFMA R3, R2, -R11, 1 ;  /* 0x3f80000002037423 */ /* 0x001fc8000000080b */
[----:B------:R-:W-:Y:S02]  /*0110*/  FFMA R3, R2, R3, R2 ;  /* 0x0000000302037223 */ /* 0x000fe40000000002 */
[----:B---3--:R-:W0:Y:S02]  /*0120*/  FCHK P0, R0, R11 ;  /* 0x0000000b00007302 */ /* 0x008e240000000000 */
[----:B------:R-:W-:-:S04]  /*0130*/  FFMA R2, R0, R3, RZ ;  /* 0x0000000300027223 */ /* 0x000fc800000000ff */
[----:B------:R-:W-:-:S04]  /*0140*/  FFMA R7, R2, -R11, R0 ;  /* 0x8000000b02077223 */ /* 0x000fc80000000000 */
[----:B------:R-:W-:Y:S01]  /*0150*/  FFMA R9, R3, R7, R2 ;  /* 0x0000000703097223 */ /* 0x000fe20000000002 */
[----:B0-----:R-:W-:Y:S06]  /*0160*/  @!P0 BRA `(.L_x_1) ;  /* 0x0000000000108947 */ /* 0x001fec0003800000 */
[----:B------:R-:W0:Y:S01]  /*0170*/  LDCU UR6, c[0x0][0x394] ;  /* 0x00007280ff0677ac */ /* 0x000e220008000800 */
[----:B------:R-:W-:Y:S01]  /*0180*/  MOV R2, 0x1b0 ;  /* 0x000001b000027802 */ /* 0x000fe20000000f00 */
[----:B0-----:R-:W-:-:S07]  /*0190*/  IMAD.U32 R3, RZ, RZ, UR6 ;  /* 0x00000006ff037e24 */ /* 0x001fce000f8e00ff */
[----:B------:R-:W-:Y:S05]  /*01a0*/  CALL.REL.NOINC `($__internal_0_$__cuda_sm3x_div_rn_noftz_f32_slowpath) ;  /* 0x0000000000e87944 */ /* 0x000fea0003c00000 */
.L_x_1:
[----:B------:R-:W-:Y:S05]  /*01b0*/  BSYNC.RECONVERGENT B0 ;  /* 0x0000000000007941 */ /* 0x000fea0003800200 */
.L_x_0:
[----:B------:R-:W0:Y:S08]  /*01c0*/  LDC.64 R2, c[0x0][0x388] ;  /* 0x0000e200ff027b82 */ /* 0x000e300000000a00 */
[----:B------:R-:W1:Y:S01]  /*01d0*/  LDC R11, c[0x0][0x398] ;  /* 0x0000e600ff0b7b82 */ /* 0x000e620000000800 */
[----:B0-----:R-:W-:-:S05]  /*01e0*/  IMAD.WIDE R6, R6, 0x4, R2 ;  /* 0x0000000406067825 */ /* 0x001fca00078e0202 */
[----:B------:R0:W-:Y:S04]  /*01f0*/  STG.E desc[UR4][R6.64], R9 ;  /* 0x0000000906007986 */ /* 0x0001e8000c101904 */
[----:B------:R-:W2:Y:S01]  /*0200*/  LDG.E R0, desc[UR4][R4.64+0x4] ;  /* 0x0000040404007981 */ /* 0x000ea2000c1e1900 */
[----:B-1----:R-:W1:Y:S01]  /*0210*/  MUFU.RCP R2, R11 ;  /* 0x0000000b00027308 */ /* 0x002e620000001000 */
[----:B------:R-:W-:Y:S01]  /*0220*/  BSSY.RECONVERGENT B0, `(.L_x_2) ;  /* 0x000000d000007945 */ /* 0x000fe20003800200 */
[----:B-1----:R-:W-:-:S04]  /*0230*/  FFMA R3, R2, -R11, 1 ;  /* 0x3f80000002037423 */ /* 0x002fc8000000080b */
[----:B------:R-:W-:Y:S02]  /*0240*/  FFMA R3, R2, R3, R2 ;  /* 0x0000000302037223 */ /* 0x000fe40000000002 */
[----:B--2---:R-:W1:Y:S02]  /*0250*/  FCHK P0, R0, R11 ;  /* 0x0000000b00007302 */ /* 0x004e640000000000 */
[----:B------:R-:W-:-:S04]  /*0260*/  FFMA R2, R0, R3, RZ ;  /* 0x0000000300027223 */ /* 0x000fc800000000ff */
[----:B------:R-:W-:-:S04]  /*0270*/  FFMA R8, R2, -R11, R0 ;  /* 0x8000000b02087223 */ /* 0x000fc80000000000 */
[----:B------:R-:W-:Y:S01]  /*0280*/  FFMA R3, R3, R8, R2 ;  /* 0x0000000803037223 */ /* 0x000fe20000000002 */
[----:B01----:R-:W-:Y:S06]  /*0290*/  @!P0 BRA `(.L_x_3) ;  /* 0x0000000000148947 */ /* 0x003fec0003800000 */
[----:B------:R-:W0:Y:S01]  /*02a0*/  LDCU UR6, c[0x0][0x398] ;  /* 0x00007300ff0677ac */ /* 0x000e220008000800 */
[----:B------:R-:W-:Y:S01]  /*02b0*/  MOV R2, 0x2e0 ;  /* 0x000002e000027802 */ /* 0x000fe20000000f00 */
[----:B0-----:R-:W-:-:S07]  /*02c0*/  IMAD.U32 R3, RZ, RZ, UR6 ;  /* 0x00000006ff037e24 */ /* 0x001fce000f8e00ff */
[----:B------:R-:W-:Y:S05]  /*02d0*/  CALL.REL.NOINC `($__internal_0_$__cuda_sm3x_div_rn_noftz_f32_slowpath) ;  /* 0x00000000009c7944 */ /* 0x000fea0003c00000 */
[----:B------:R-:W-:-:S07]  /*02e0*/  IMAD.MOV.U32 R3, RZ, RZ, R9 ;  /* 0x000000ffff037224 */ /* 0x000fce00078e0009 */
.L_x_3:
[----:B------:R-:W-:Y:S05]  /*02f0*/  BSYNC.RECONVERGENT B0 ;  /* 0x0000000000007941 */ /* 0x000fea0003800200 */
.L_x_2:
[----:B------:R0:W-:Y:S01]  /*0300*/  STG.E desc[UR4][R6.64+0x4], R3 ;  /* 0x0000040306007986 */ /* 0x0001e2000c101904 */
[----:B------:R-:W1:Y:S03]  /*0310*/  LDC R11, c[0x0][0x39c] ;  /* 0x0000e700ff0b7b82 */ /* 0x000e660000000800 */
[----:B------:R-:W2:Y:S01]  /*0320*/  LDG.E R0, desc[UR4][R4.64+0x8] ;  /* 0x0000080404007981 */ /* 0x000ea2000c1e1900 */
[----:B------:R-:W-:Y:S01]  /*0330*/  BSSY.RECONVERGENT B0, `(.L_x_4) ;  /* 0x000000d000007945 */ /* 0x000fe20003800200 */
[----:B-1----:R-:W1:Y:S02]  /*0340*/  MUFU.RCP R2, R11 ;  /* 0x0000000b00027308 */ /* 0x002e640000001000 */
        /* <DEDUP_REMOVED lines=8> */
[----:B------:R-:W-:Y:S02]  /*03d0*/  MOV R2, 0x400 ;  /* 0x0000040000027802 */ /* 0x000fe40000000f00 */
[----:B0-----:R-:W-:-:S07]  /*03e0*/  MOV R3, UR6 ;  /* 0x0000000600037c02 */ /* 0x001fce0008000f00 */
[----:B------:R-:W-:Y:S05]  /*03f0*/  CALL.REL.NOINC `($__internal_0_$__cuda_sm3x_div_rn_noftz_f32_slowpath) ;  /* 0x0000000000547944 */ /* 0x000fea0003c00000 */
.L_x_5:
[----:B------:R-:W-:Y:S05]  /*0400*/  BSYNC.RECONVERGENT B0 ;  /* 0x0000000000007941 */ /* 0x000fea0003800200 */
.L_x_4:
        /* <DEDUP_REMOVED lines=17> */
.L_x_7:
[----:B------:R-:W-:Y:S05]  /*0520*/  BSYNC.RECONVERGENT B0 ;  /* 0x0000000000007941 */ /* 0x000fea0003800200 */
.L_x_6:
[----:B------:R-:W-:Y:S01]  /*0530*/  STG.E desc[UR4][R6.64+0xc], R3 ;  /* 0x00000c0306007986 */ /* 0x000fe2000c101904 */
[----:B------:R-:W-:Y:S05]  /*0540*/  EXIT ;  /* 0x000000000000794d */ /* 0x000fea0003800000 */
        .weak           $__internal_0_$__cuda_sm3x_div_rn_noftz_f32_slowpath
        .type           $__internal_0_$__cuda_sm3x_div_rn_noftz_f32_slowpath,@function
        .size           $__internal_0_$__cuda_sm3x_div_rn_noftz_f32_slowpath,(.L_x_20 - $__internal_0_$__cuda_sm3x_div_rn_noftz_f32_slowpath)
$__internal_0_$__cuda_sm3x_div_rn_noftz_f32_slowpath:
[----:B------:R-:W-:Y:S01]  /*0550*/  SHF.R.U32.HI R9, RZ, 0x17, R3 ;  /* 0x00000017ff097819 */ /* 0x000fe20000011603 */
[----:B------:R-:W-:Y:S01]  /*0560*/  BSSY.RECONVERGENT B1, `(.L_x_8) ;  /* 0x0000062000017945 */ /* 0x000fe20003800200 */
[----:B------:R-:W-:Y:S02]  /*0570*/  SHF.R.U32.HI R8, RZ, 0x17, R0 ;  /* 0x00000017ff087819 */ /* 0x000fe40000011600 */
[----:B------:R-:W-:Y:S02]  /*0580*/  LOP3.LUT R14, R9, 0xff, RZ, 0xc0, !PT ;  /* 0x000000ff090e7812 */ /* 0x000fe400078ec0ff */
[----:B------:R-:W-:-:S03]  /*0590*/  LOP3.LUT R12, R8, 0xff, RZ, 0xc0, !PT ;  /* 0x000000ff080c7812 */ /* 0x000fc600078ec0ff */
[----:B------:R-:W-:Y:S01]  /*05a0*/  VIADD R10, R14, 0xffffffff ;  /* 0xffffffff0e0a7836 */ /* 0x000fe20000000000 */
[----:B------:R-:W-:-:S04]  /*05b0*/  IADD3 R9, PT, PT, R12, -0x1, RZ ;  /* 0xffffffff0c097810 */ /* 0x000fc80007ffe0ff */
[----:B------:R-:W-:-:S04]  /*05c0*/  ISETP.GT.U32.AND P0, PT, R10, 0xfd, PT ;  /* 0x000000fd0a00780c */ /* 0x000fc80003f04070 */
[----:B------:R-:W-:-:S13]  /*05d0*/  ISETP.GT.U32.OR P0, PT, R9, 0xfd, P0 ;  /* 0x000000fd0900780c */ /* 0x000fda0000704470 */
[----:B------:R-:W-:Y:S01]  /*05e0*/  @!P0 IMAD.MOV.U32 R8, RZ, RZ, RZ ;  /* 0x000000ffff088224 */ /* 0x000fe200078e00ff */
[----:B------:R-:W-:Y:S06]  /*05f0*/  @!P0 BRA `(.L_x_9) ;  /* 0x00000000005c8947 */ /* 0x000fec0003800000 */
[----:B------:R-:W-:Y:S02]  /*0600*/  FSETP.GTU.FTZ.AND P0, PT, |R0|, +INF , PT ;  /* 0x7f8000000000780b */ /* 0x000fe40003f1c200 */
[----:B------:R-:W-:-:S04]  /*0610*/  FSETP.GTU.FTZ.AND P1, PT, |R3|, +INF , PT ;  /* 0x7f8000000300780b */ /* 0x000fc80003f3c200 */
[----:B------:R-:W-:-:S13]  /*0620*/  PLOP3.LUT P0, PT, P0, P1, PT, 0xf8, 0x8f ;  /* 0x00000000008f781c */ /* 0x000fda0000703f70 */
[----:B------:R-:W-:Y:S05]  /*0630*/  @P0 BRA `(.L_x_10) ;  /* 0x00000004004c0947 */ /* 0x000fea0003800000 */
[----:B------:R-:W-:-:S13]  /*0640*/  LOP3.LUT P0, RZ, R3, 0x7fffffff, R0, 0xc8, !PT ;  /* 0x7fffffff03ff7812 */ /* 0x000fda000780c800 */
[----:B------:R-:W-:Y:S05]  /*0650*/  @!P0 BRA `(.L_x_11) ;  /* 0x00000004003c8947 */ /* 0x000fea0003800000 */
[C---:B------:R-:W-:Y:S02]  /*0660*/  FSETP.NEU.FTZ.AND P2, PT, |R0|.reuse, +INF , PT ;  /* 0x7f8000000000780b */ /* 0x040fe40003f5d200 */
[----:B------:R-:W-:Y:S02]  /*0670*/  FSETP.NEU.FTZ.AND P1, PT, |R3|, +INF , PT ;  /* 0x7f8000000300780b */ /* 0x000fe40003f3d200 */
[----:B------:R-:W-:-:S11]  /*0680*/  FSETP.NEU.FTZ.AND P0, PT, |R0|, +INF , PT ;  /* 0x7f8000000000780b */ /* 0x000fd60003f1d200 */
[----:B------:R-:W-:Y:S05]  /*0690*/  @!P1 BRA !P2, `(.L_x_11) ;  /* 0x00000004002c9947 */ /* 0x000fea0005000000 */
[----:B------:R-:W-:-:S04]  /*06a0*/  LOP3.LUT P2, RZ, R0, 0x7fffffff, RZ, 0xc0, !PT ;  /* 0x7fffffff00ff7812 */ /* 0x000fc8000784c0ff */
[----:B------:R-:W-:-:S13]  /*06b0*/  PLOP3.LUT P1, PT, P1, P2, PT, 0x2f, 0xf2 ;  /* 0x0000000000f2781c */ /* 0x000fda0000f24577 */
[----:B------:R-:W-:Y:S05]  /*06c0*/  @P1 BRA `(.L_x_12) ;  /* 0x0000000400181947 */ /* 0x000fea0003800000 */
[----:B------:R-:W-:-:S04]  /*06d0*/  LOP3.LUT P1, RZ, R3, 0x7fffffff, RZ, 0xc0, !PT ;  /* 0x7fffffff03ff7812 */ /* 0x000fc8000782c0ff */
[----:B------:R-:W-:-:S13]  /*06e0*/  PLOP3.LUT P0, PT, P0, P1, PT, 0x2f, 0xf2 ;  /* 0x0000000000f2781c */ /* 0x000fda0000702577 */
[----:B------:R-:W-:Y:S05]  /*06f0*/  @P0 BRA `(.L_x_13) ;  /* 0x0000000400000947 */ /* 0x000fea0003800000 */
[----:B------:R-:W-:Y:S02]  /*0700*/  ISETP.GE.AND P0, PT, R9, RZ, PT ;  /* 0x000000ff0900720c */ /* 0x000fe40003f06270 */
[----:B------:R-:W-:-:S11]  /*0710*/  ISETP.GE.AND P1, PT, R10, RZ, PT ;  /* 0x000000ff0a00720c */ /* 0x000fd60003f26270 */
[----:B------:R-:W-:Y:S02]  /*0720*/  @P0 IMAD.MOV.U32 R8, RZ, RZ, RZ ;  /* 0x000000ffff080224 */ /* 0x000fe400078e00ff */
[----:B------:R-:W-:Y:S01]  /*0730*/  @!P0 FFMA R0, R0, 1.84467440737095516160e+19, RZ ;  /* 0x5f80000000008823 */ /* 0x000fe200000000ff */
[----:B------:R-:W-:Y:S02]  /*0740*/  @!P0 IMAD.MOV.U32 R8, RZ, RZ, -0x40 ;  /* 0xffffffc0ff088424 */ /* 0x000fe400078e00ff */
[----:B------:R-:W-:-:S03]  /*0750*/  @!P1 FFMA R3, R3, 1.84467440737095516160e+19, RZ ;  /* 0x5f80000003039823 */ /* 0x000fc600000000ff */
[----:B------:R-:W-:-:S07]  /*0760*/  @!P1 IADD3 R8, PT, PT, R8, 0x40, RZ ;  /* 0x0000004008089810 */ /* 0x000fce0007ffe0ff */
.L_x_9:
[----:B------:R-:W-:Y:S01]  /*0770*/  LEA R10, R14, 0xc0800000, 0x17 ;  /* 0xc08000000e0a7811 */ /* 0x000fe200078eb8ff */
[----:B------:R-:W-:Y:S04]  /*0780*/  BSSY.RECONVERGENT B2, `(.L_x_14) ;  /* 0x0000036000027945 */ /* 0x000fe80003800200 */
[----:B------:R-:W-:Y:S02]  /*0790*/  IMAD.IADD R10, R3, 0x1, -R10 ;  /* 0x00000001030a7824 */ /* 0x000fe400078e0a0a */
[----:B------:R-:W-:Y:S02]  /*07a0*/  VIADD R3, R12, 0xffffff81 ;  /* 0xffffff810c037836 */ /* 0x000fe40000000000 */
[----:B------:R-:W0:Y:S01]  /*07b0*/  MUFU.RCP R9, R10 ;  /* 0x0000000a00097308 */ /* 0x000e220000001000 */
[----:B------:R-:W-:Y:S01]  /*07c0*/  FADD.FTZ R11, -R10, -RZ ;  /* 0x800000ff0a0b7221 */ /* 0x000fe20000010100 */
[----:B------:R-:W-:-:S03]  /*07d0*/  IMAD R0, R3, -0x800000, R0 ;  /* 0xff80000003007824 */ /* 0x000fc600078e0200 */
[----:B0-----:R-:W-:-:S04]  /*07e0*/  FFMA R12, R9, R11, 1 ;  /* 0x3f800000090c7423 */ /* 0x001fc8000000000b */
[----:B------:R-:W-:-:S04]  /*07f0*/  FFMA R16, R9, R12, R9 ;  /* 0x0000000c09107223 */ /* 0x000fc80000000009 */
[----:B------:R-:W-:-:S04]  /*0800*/  FFMA R9, R0, R16, RZ ;  /* 0x0000001000097223 */ /* 0x000fc800000000ff */
[----:B------:R-:W-:-:S04]  /*0810*/  FFMA R12, R11, R9, R0 ;  /* 0x000000090b0c7223 */ /* 0x000fc80000000000 */
[----:B------:R-:W-:Y:S01]  /*0820*/  FFMA R13, R16, R12, R9 ;  /* 0x0000000c100d7223 */ /* 0x000fe20000000009 */
[----:B------:R-:W-:-:S03]  /*0830*/  IADD3 R9, PT, PT, R3, 0x7f, -R14 ;  /* 0x0000007f03097810 */ /* 0x000fc60007ffe80e */
[----:B------:R-:W-:Y:S02]  /*0840*/  FFMA R12, R11, R13, R0 ;  /* 0x0000000d0b0c7223 */ /* 0x000fe40000000000 */
[----:B------:R-:W-:Y:S02]  /*0850*/  IMAD.IADD R9, R9, 0x1, R8 ;  /* 0x0000000109097824 */ /* 0x000fe400078e0208 */
[----:B------:R-:W-:-:S05]  /*0860*/  FFMA R0, R16, R12, R13 ;  /* 0x0000000c10007223 */ /* 0x000fca000000000d */
[----:B------:R-:W-:-:S04]  /*0870*/  SHF.R.U32.HI R3, RZ, 0x17, R0 ;  /* 0x00000017ff037819 */ /* 0x000fc80000011600 */
[----:B------:R-:W-:-:S04]  /*0880*/  LOP3.LUT R3, R3, 0xff, RZ, 0xc0, !PT ;  /* 0x000000ff03037812 */ /* 0x000fc800078ec0ff */
[----:B------:R-:W-:-:S05]  /*0890*/  IADD3 R11, PT, PT, R3, R9, RZ ;  /* 0x00000009030b7210 */ /* 0x000fca0007ffe0ff */
[----:B------:R-:W-:-:S05]  /*08a0*/  VIADD R3, R11, 0xffffffff ;  /* 0xffffffff0b037836 */ /* 0x000fca0000000000 */
[----:B------:R-:W-:-:S13]  /*08b0*/  ISETP.GE.U32.AND P0, PT, R3, 0xfe, PT ;  /* 0x000000fe0300780c */ /* 0x000fda0003f06070 */
[----:B------:R-:W-:Y:S05]  /*08c0*/  @!P0 BRA `(.L_x_15) ;  /* 0x0000000000808947 */ /* 0x000fea0003800000 */
[----:B------:R-:W-:-:S13]  /*08d0*/  ISETP.GT.AND P0, PT, R11, 0xfe, PT ;  /* 0x000000fe0b00780c */ /* 0x000fda0003f04270 */
[----:B------:R-:W-:Y:S05]  /*08e0*/  @P0 BRA `(.L_x_16) ;  /* 0x00000000006c0947 */ /* 0x000fea0003800000 */
[----:B------:R-:W-:-:S13]  /*08f0*/  ISETP.GE.AND P0, PT, R11, 0x1, PT ;  /* 0x000000010b00780c */ /* 0x000fda0003f06270 */
[----:B------:R-:W-:Y:S05]  /*0900*/  @P0 BRA `(.L_x_17) ;  /* 0x0000000000740947 */ /* 0x000fea0003800000 */
[----:B------:R-:W-:Y:S02]  /*0910*/  ISETP.GE.AND P0, PT, R11, -0x18, PT ;  /* 0xffffffe80b00780c */ /* 0x000fe40003f06270 */
[----:B------:R-:W-:-:S11]  /*0920*/  LOP3.LUT R0, R0, 0x80000000, RZ, 0xc0, !PT ;  /* 0x8000000000007812 */ /* 0x000fd600078ec0ff */
[----:B------:R-:W-:Y:S05]  /*0930*/  @!P0 BRA `(.L_x_17) ;  /* 0x0000000000688947 */ /* 0x000fea0003800000 */
[CCC-:B------:R-:W-:Y:S01]  /*0940*/  FFMA.RZ R3, R16.reuse, R12.reuse, R13.reuse ;  /* 0x0000000c10037223 */ /* 0x1c0fe2000000c00d */
[C---:B------:R-:W-:Y:S02]  /*0950*/  VIADD R10, R11.reuse, 0x20 ;  /* 0x000000200b0a7836 */ /* 0x040fe40000000000 */
[CCC-:B------:R-:W-:Y:S01]  /*0960*/  FFMA.RM R8, R16.reuse, R12.reuse, R13.reuse ;  /* 0x0000000c10087223 */ /* 0x1c0fe2000000400d */
[----:B------:R-:W-:Y:S02]  /*0970*/  ISETP.NE.AND P2, PT, R11, RZ, PT ;  /* 0x000000ff0b00720c */ /* 0x000fe40003f45270 */
[----:B------:R-:W-:Y:S01]  /*0980*/  LOP3.LUT R9, R3, 0x7fffff, RZ, 0xc0, !PT ;  /* 0x007fffff03097812 */ /* 0x000fe200078ec0ff */
[----:B------:R-:W-:Y:S01]  /*0990*/  FFMA.RP R3, R16, R12, R13 ;  /* 0x0000000c10037223 */ /* 0x000fe2000000800d */
[----:B------:R-:W-:Y:S02]  /*09a0*/  ISETP.NE.AND P1, PT, R11, RZ, PT ;  /* 0x000000ff0b00720c */ /* 0x000fe40003f25270 */
[----:B------:R-:W-:-:S02]  /*09b0*/  LOP3.LUT R9, R9, 0x800000, RZ, 0xfc, !PT ;  /* 0x0080000009097812 */ /* 0x000fc400078efcff */
[----:B------:R-:W-:Y:S02]  /*09c0*/  IADD3 R11, PT, PT, -R11, RZ, RZ ;  /* 0x000000ff0b0b7210 */ /* 0x000fe40007ffe1ff */
[----:B------:R-:W-:Y:S02]  /*09d0*/  SHF.L.U32 R10, R9, R10, RZ ;  /* 0x0000000a090a7219 */ /* 0x000fe400000006ff */
[----:B------:R-:W-:Y:S02]  /*09e0*/  FSETP.NEU.FTZ.AND P0, PT, R3, R8, PT ;  /* 0x000000080300720b */ /* 0x000fe40003f1d000 */
[----:B------:R-:W-:Y:S02]  /*09f0*/  SEL R8, R11, RZ, P2 ;  /* 0x000000ff0b087207 */ /* 0x000fe40001000000 */
[----:B------:R-:W-:Y:S02]  /*0a00*/  ISETP.NE.AND P1, PT, R10, RZ, P1 ;  /* 0x000000ff0a00720c */ /* 0x000fe40000f25270 */
[----:B------:R-:W-:-:S02]  /*0a10*/  SHF.R.U32.HI R8, RZ, R8, R9 ;  /* 0x00000008ff087219 */ /* 0x000fc40000011609 */
[----:B------:R-:W-:Y:S02]  /*0a20*/  PLOP3.LUT P0, PT, P0, P1, PT, 0xf8, 0x8f ;  /* 0x00000000008f781c */ /* 0x000fe40000703f70 */
[----:B------:R-:W-:Y:S02]  /*0a30*/  SHF.R.U32.HI R10, RZ, 0x1, R8 ;  /* 0x00000001ff0a7819 */ /* 0x000fe40000011608 */
[----:B------:R-:W-:-:S04]  /*0a40*/  SEL R3, RZ, 0x1, !P0 ;  /* 0x00000001ff037807 */ /* 0x000fc80004000000 */
[----:B------:R-:W-:-:S04]  /*0a50*/  LOP3.LUT R3, R3, 0x1, R10, 0xf8, !PT ;  /* 0x0000000103037812 */ /* 0x000fc800078ef80a */
[----:B------:R-:W-:-:S05]  /*0a60*/  LOP3.LUT R3, R3, R8, RZ, 0xc0, !PT ;  /* 0x0000000803037212 */ /* 0x000fca00078ec0ff */
[----:B------:R-:W-:-:S05]  /*0a70*/  IMAD.IADD R3, R10, 0x1, R3 ;  /* 0x000000010a037824 */ /* 0x000fca00078e0203 */
[----:B------:R-:W-:Y:S01]  /*0a80*/  LOP3.LUT R0, R3, R0, RZ, 0xfc, !PT ;  /* 0x0000000003007212 */ /* 0x000fe200078efcff */
[----:B------:R-:W-:Y:S06]  /*0a90*/  BRA `(.L_x_17) ;  /* 0x0000000000107947 */ /* 0x000fec0003800000 */
.L_x_16:
[----:B------:R-:W-:-:S04]  /*0aa0*/  LOP3.LUT R0, R0, 0x80000000, RZ, 0xc0, !PT ;  /* 0x8000000000007812 */ /* 0x000fc800078ec0ff */
[----:B------:R-:W-:Y:S01]  /*0ab0*/  LOP3.LUT R0, R0, 0x7f800000, RZ, 0xfc, !PT ;  /* 0x7f80000000007812 */ /* 0x000fe200078efcff */
[----:B------:R-:W-:Y:S06]  /*0ac0*/  BRA `(.L_x_17) ;  /* 0x0000000000047947 */ /* 0x000fec0003800000 */
.L_x_15:
[----:B------:R-:W-:-:S07]  /*0ad0*/  IMAD R0, R9, 0x800000, R0 ;  /* 0x0080000009007824 */ /* 0x000fce00078e0200 */
.L_x_17:
[----:B------:R-:W-:Y:S05]  /*0ae0*/  BSYNC.RECONVERGENT B2 ;  /* 0x0000000000027941 */ /* 0x000fea0003800200 */
.L_x_14:
[----:B------:R-:W-:Y:S05]  /*0af0*/  BRA `(.L_x_18) ;  /* 0x0000000000207947 */ /* 0x000fea0003800000 */
.L_x_13:
[----:B------:R-:W-:-:S04]  /*0b00*/  LOP3.LUT R0, R3, 0x80000000, R0, 0x48, !PT ;  /* 0x8000000003007812 */ /* 0x000fc800078e4800 */
[----:B------:R-:W-:Y:S01]  /*0b10*/  LOP3.LUT R0, R0, 0x7f800000, RZ, 0xfc, !PT ;  /* 0x7f80000000007812 */ /* 0x000fe200078efcff */
[----:B------:R-:W-:Y:S06]  /*0b20*/  BRA `(.L_x_18) ;  /* 0x0000000000147947 */ /* 0x000fec0003800000 */
.L_x_12:
[----:B------:R-:W-:Y:S01]  /*0b30*/  LOP3.LUT R0, R3, 0x80000000, R0, 0x48, !PT ;  /* 0x8000000003007812 */ /* 0x000fe200078e4800 */
[----:B------:R-:W-:Y:S06]  /*0b40*/  BRA `(.L_x_18) ;  /* 0x00000000000c7947 */ /* 0x000fec0003800000 */
.L_x_11:
[----:B------:R-:W0:Y:S01]  /*0b50*/  MUFU.RSQ R0, -QNAN ;  /* 0xffc0000000007908 */ /* 0x000e220000001400 */
[----:B------:R-:W-:Y:S05]  /*0b60*/  BRA `(.L_x_18) ;  /* 0x0000000000047947 */ /* 0x000fea0003800000 */
.L_x_10:
[----:B------:R-:W-:-:S07]  /*0b70*/  FADD.FTZ R0, R0, R3 ;  /* 0x0000000300007221 */ /* 0x000fce0000010000 */
.L_x_18:
[----:B------:R-:W-:Y:S05]  /*0b80*/  BSYNC.RECONVERGENT B1 ;  /* 0x0000000000017941 */ /* 0x000fea0003800200 */
.L_x_8:
[----:B------:R-:W-:Y:S01]  /*0b90*/  IMAD.MOV.U32 R3, RZ, RZ, 0x0 ;  /* 0x00000000ff037424 */ /* 0x000fe200078e00ff */
[----:B0-----:R-:W-:-:S03]  /*0ba0*/  MOV R9, R0 ;  /* 0x0000000000097202 */ /* 0x001fc60000000f00 */
[----:B------:R-:W-:Y:S05]  /*0bb0*/  RET.REL.NODEC R2 `(_Z10boxesScalePKfPfiffff) ;  /* 0xfffffff402107950 */ /* 0x000fea0003c3ffff */
.L_x_19:
[----:B------:R-:W-:-:S00]  /*0bc0*/  BRA `(.L_x_19) ;  /* 0xfffffffc00fc7947 */ /* 0x000fc0000383ffff */
[----:B------:R-:W-:-:S00]  /*0bd0*/  NOP ;  /* 0x0000000000007918 */ /* 0x000fc00000000000 */
        /* <DEDUP_REMOVED lines=10> */
.L_x_20:


//--------------------- .nv.shared.reserved.0     --------------------------
	.section	.nv.shared.reserved.0,"aw",@nobits
	.weak		__nv_reservedSMEM_offset_0_alias
	.size		__nv_reservedSMEM_offset_0_alias, 0, 64
	.other		__nv_reservedSMEM_offset_0_alias,@"STO_CUDA_RESERVED_SHARED STV_DEFAULT"
__nv_reservedSMEM_offset_0_alias:
	.zero		0
	.zero		64


//--------------------- .nv.constant0._Z10boxesScalePKfPfiffff --------------------------
	.section	.nv.constant0._Z10boxesScalePKfPfiffff,"a",@progbits
	.sectionflags	@""
	.align	4
.nv.constant0._Z10boxesScalePKfPfiffff:
	.zero		932


//--------------------- SYMBOLS --------------------------

	.type		.nv.reservedSmem.offset0,@object
	.size		.nv.reservedSmem.offset0,0x4
